//
// Generated by NVIDIA NVVM Compiler
//
// Compiler Build ID: CL-36424714
// Cuda compilation tools, release 13.0, V13.0.88
// Based on NVVM 20.0.0
//

.version 9.0
.target sm_100
.address_size 64

	// .globl	_Z20matrixMulSingleBlockPfS_S_i

.visible .entry _Z20matrixMulSingleBlockPfS_S_i(
	.param .u64 .ptr .align 1 _Z20matrixMulSingleBlockPfS_S_i_param_0,
	.param .u64 .ptr .align 1 _Z20matrixMulSingleBlockPfS_S_i_param_1,
	.param .u64 .ptr .align 1 _Z20matrixMulSingleBlockPfS_S_i_param_2,
	.param .u32 _Z20matrixMulSingleBlockPfS_S_i_param_3
)
{
	.reg .pred 	%p<25>;
	.reg .b32 	%r<62>;
	.reg .b32 	%f<71>;
	.reg .b64 	%rd<39>;

	ld.param.u64 	%rd4, [_Z20matrixMulSingleBlockPfS_S_i_param_0];
	ld.param.u64 	%rd5, [_Z20matrixMulSingleBlockPfS_S_i_param_1];
	ld.param.u64 	%rd6, [_Z20matrixMulSingleBlockPfS_S_i_param_2];
	ld.param.u32 	%r33, [_Z20matrixMulSingleBlockPfS_S_i_param_3];
	cvta.to.global.u64 	%rd1, %rd6;
	cvta.to.global.u64 	%rd2, %rd5;
	cvta.to.global.u64 	%rd3, %rd4;
	cvt.rn.f32.s32 	%f13, %r33;
	mov.u32 	%r1, %ntid.x;
	cvt.rn.f32.u32 	%f14, %r1;
	div.rn.f32 	%f15, %f13, %f14;
	cvt.rpi.f32.f32 	%f16, %f15;
	cvt.rzi.s32.f32 	%r2, %f16;
	setp.lt.s32 	%p1, %r2, 1;
	@%p1 bra 	$L__BB0_24;
	setp.lt.s32 	%p2, %r33, 1;
	@%p2 bra 	$L__BB0_17;
	add.s32 	%r3, %r33, -1;
	and.b32  	%r4, %r33, 7;
	and.b32  	%r5, %r33, 2147483640;
	neg.s32 	%r6, %r5;
	shl.b32 	%r7, %r33, 3;
	mov.b32 	%r53, 0;
	mov.u32 	%r8, %tid.x;
	mul.wide.u32 	%rd31, %r33, 4;
$L__BB0_3:
	mov.u32 	%r39, %ntid.y;
	mov.u32 	%r40, %tid.y;
	mad.lo.s32 	%r41, %r53, %r39, %r40;
	mul.lo.s32 	%r10, %r41, %r33;
	mov.b32 	%r54, 0;
$L__BB0_4:
	setp.lt.u32 	%p15, %r3, 7;
	mad.lo.s32 	%r12, %r54, %r1, %r8;
	mov.f32 	%f70, 0f00000000;
	mov.b32 	%r59, 0;
	@%p15 bra 	$L__BB0_7;
	mov.f32 	%f70, 0f00000000;
	mov.u32 	%r55, %r10;
	mov.u32 	%r56, %r12;
	mov.u32 	%r57, %r6;
$L__BB0_6:
	.pragma "nounroll";
	mul.wide.s32 	%rd7, %r55, 4;
	add.s64 	%rd8, %rd2, %rd7;
	ld.global.f32 	%f20, [%rd8];
	mul.wide.s32 	%rd9, %r56, 4;
	add.s64 	%rd10, %rd1, %rd9;
	ld.global.f32 	%f21, [%rd10];
	fma.rn.f32 	%f22, %f20, %f21, %f70;
	ld.global.f32 	%f23, [%rd8+4];
	mul.wide.u32 	%rd11, %r33, 4;
	add.s64 	%rd12, %rd10, %rd11;
	ld.global.f32 	%f24, [%rd12];
	fma.rn.f32 	%f25, %f23, %f24, %f22;
	ld.global.f32 	%f26, [%rd8+8];
	add.s64 	%rd13, %rd12, %rd11;
	ld.global.f32 	%f27, [%rd13];
	fma.rn.f32 	%f28, %f26, %f27, %f25;
	ld.global.f32 	%f29, [%rd8+12];
	add.s64 	%rd14, %rd13, %rd11;
	ld.global.f32 	%f30, [%rd14];
	fma.rn.f32 	%f31, %f29, %f30, %f28;
	ld.global.f32 	%f32, [%rd8+16];
	add.s64 	%rd15, %rd14, %rd11;
	ld.global.f32 	%f33, [%rd15];
	fma.rn.f32 	%f34, %f32, %f33, %f31;
	ld.global.f32 	%f35, [%rd8+20];
	add.s64 	%rd16, %rd15, %rd11;
	ld.global.f32 	%f36, [%rd16];
	fma.rn.f32 	%f37, %f35, %f36, %f34;
	ld.global.f32 	%f38, [%rd8+24];
	add.s64 	%rd17, %rd16, %rd11;
	ld.global.f32 	%f39, [%rd17];
	fma.rn.f32 	%f40, %f38, %f39, %f37;
	ld.global.f32 	%f41, [%rd8+28];
	add.s64 	%rd18, %rd17, %rd11;
	ld.global.f32 	%f42, [%rd18];
	fma.rn.f32 	%f70, %f41, %f42, %f40;
	add.s32 	%r57, %r57, 8;
	add.s32 	%r56, %r56, %r7;
	add.s32 	%r55, %r55, 8;
	setp.ne.s32 	%p16, %r57, 0;
	mov.u32 	%r59, %r5;
	@%p16 bra 	$L__BB0_6;
$L__BB0_7:
	setp.eq.s32 	%p17, %r4, 0;
	@%p17 bra 	$L__BB0_15;
	add.s32 	%r43, %r4, -1;
	setp.lt.u32 	%p18, %r43, 3;
	@%p18 bra 	$L__BB0_10;
	add.s32 	%r44, %r59, %r10;
	mul.wide.s32 	%rd19, %r44, 4;
	add.s64 	%rd20, %rd2, %rd19;
	ld.global.f32 	%f44, [%rd20];
	mad.lo.s32 	%r45, %r59, %r33, %r12;
	mul.wide.s32 	%rd21, %r45, 4;
	add.s64 	%rd22, %rd1, %rd21;
	ld.global.f32 	%f45, [%rd22];
	fma.rn.f32 	%f46, %f44, %f45, %f70;
	ld.global.f32 	%f47, [%rd20+4];
	add.s64 	%rd24, %rd22, %rd31;
	ld.global.f32 	%f48, [%rd24];
	fma.rn.f32 	%f49, %f47, %f48, %f46;
	ld.global.f32 	%f50, [%rd20+8];
	add.s64 	%rd25, %rd24, %rd31;
	ld.global.f32 	%f51, [%rd25];
	fma.rn.f32 	%f52, %f50, %f51, %f49;
	ld.global.f32 	%f53, [%rd20+12];
	add.s64 	%rd26, %rd25, %rd31;
	ld.global.f32 	%f54, [%rd26];
	fma.rn.f32 	%f70, %f53, %f54, %f52;
	add.s32 	%r59, %r59, 4;
$L__BB0_10:
	and.b32  	%r46, %r33, 3;
	setp.eq.s32 	%p19, %r46, 0;
	@%p19 bra 	$L__BB0_15;
	setp.eq.s32 	%p20, %r46, 1;
	@%p20 bra 	$L__BB0_13;
	add.s32 	%r47, %r59, %r10;
	mul.wide.s32 	%rd27, %r47, 4;
	add.s64 	%rd28, %rd2, %rd27;
	ld.global.f32 	%f56, [%rd28];
	mad.lo.s32 	%r48, %r59, %r33, %r12;
	mul.wide.s32 	%rd29, %r48, 4;
	add.s64 	%rd30, %rd1, %rd29;
	ld.global.f32 	%f57, [%rd30];
	fma.rn.f32 	%f58, %f56, %f57, %f70;
	ld.global.f32 	%f59, [%rd28+4];
	add.s64 	%rd32, %rd30, %rd31;
	ld.global.f32 	%f60, [%rd32];
	fma.rn.f32 	%f70, %f59, %f60, %f58;
	add.s32 	%r59, %r59, 2;
$L__BB0_13:
	and.b32  	%r49, %r33, 1;
	setp.eq.b32 	%p21, %r49, 1;
	not.pred 	%p22, %p21;
	@%p22 bra 	$L__BB0_15;
	add.s32 	%r50, %r59, %r10;
	mul.wide.s32 	%rd33, %r50, 4;
	add.s64 	%rd34, %rd2, %rd33;
	ld.global.f32 	%f61, [%rd34];
	mad.lo.s32 	%r51, %r59, %r33, %r12;
	mul.wide.s32 	%rd35, %r51, 4;
	add.s64 	%rd36, %rd1, %rd35;
	ld.global.f32 	%f62, [%rd36];
	fma.rn.f32 	%f70, %f61, %f62, %f70;
$L__BB0_15:
	add.s32 	%r52, %r10, %r12;
	mul.wide.s32 	%rd37, %r52, 4;
	add.s64 	%rd38, %rd3, %rd37;
	st.global.f32 	[%rd38], %f70;
	add.s32 	%r54, %r54, 1;
	setp.ne.s32 	%p23, %r54, %r2;
	@%p23 bra 	$L__BB0_4;
	add.s32 	%r53, %r53, 1;
	setp.eq.s32 	%p24, %r53, %r2;
	@%p24 bra 	$L__BB0_24;
	bra.uni 	$L__BB0_3;
$L__BB0_17:
	and.b32  	%r26, %r2, 15;
	and.b32  	%r27, %r2, 7;
	add.s32 	%r28, %r26, -8;
	and.b32  	%r29, %r2, 3;
	add.s32 	%r30, %r27, -4;
	mov.b32 	%r61, 0;
$L__BB0_18:
	setp.lt.u32 	%p3, %r2, 16;
	@%p3 bra 	$L__BB0_20;
	mov.b32 	%r35, 0;
	st.global.u32 	[%rd3], %r35;
$L__BB0_20:
	setp.eq.s32 	%p4, %r26, 0;
	@%p4 bra 	$L__BB0_23;
	setp.ne.s32 	%p5, %r29, 0;
	setp.lt.u32 	%p6, %r30, -3;
	setp.eq.s32 	%p7, %r27, 0;
	setp.gt.u32 	%p8, %r28, -8;
	or.pred  	%p9, %p6, %p5;
	not.pred 	%p11, %p9;
	or.pred  	%p12, %p7, %p11;
	and.pred  	%p13, %p8, %p12;
	@%p13 bra 	$L__BB0_23;
	mov.b32 	%r36, 0;
	st.global.u32 	[%rd3], %r36;
$L__BB0_23:
	add.s32 	%r61, %r61, 1;
	setp.ne.s32 	%p14, %r61, %r2;
	@%p14 bra 	$L__BB0_18;
$L__BB0_24:
	ret;

}


// ===== COMPILED SASS (sm_100) =====

	.target	sm_100

	.elftype	@"ET_EXEC"


//--------------------- .note.nv.tkinfo           --------------------------
	.section	.note.nv.tkinfo,"",@"SHT_NOTE"
	.sectionflags	@"SHF_NOTE_NV_TKINFO"
	.tkinfo
        /*0018*/ 	.word	0x00000002
        /*0030*/ 	.string	""
        /*0030*/ 	.string	"ptxas"
        /*0030*/ 	.string	"Cuda compilation tools, release 13.0, V13.0.88"
        /*0030*/ 	.string	"Build cuda_13.0.r13.0/compiler.36424714_0"
        /*0030*/ 	.string	"-arch sm_100 -m 64 "



//--------------------- .note.nv.cuinfo           --------------------------
	.section	.note.nv.cuinfo,"",@"SHT_NOTE"
	.sectionflags	@"SHF_NOTE_NV_CUINFO"
        /*0018*/ 	.short	0x0002
        /*001a*/ 	.short	0x0064
        /*001c*/ 	.short	0x0082
	.zero		2


//--------------------- .nv.info                  --------------------------
	.section	.nv.info,"",@"SHT_CUDA_INFO"
	.align	4


	//----- nvinfo : EIATTR_REGCOUNT
	.align		4
        /*0000*/ 	.byte	0x04, 0x2f
        /*0002*/ 	.short	(.L_1 - .L_0)
	.align		4
.L_0:
        /*0004*/ 	.word	index@(_Z20matrixMulSingleBlockPfS_S_i)
        /*0008*/ 	.word	0x00000020


	//----- nvinfo : EIATTR_FRAME_SIZE
	.align		4
.L_1:
        /*000c*/ 	.byte	0x04, 0x11
        /*000e*/ 	.short	(.L_3 - .L_2)
	.align		4
.L_2:
        /*0010*/ 	.word	index@($__internal_0_$__cuda_sm3x_div_rn_noftz_f32_slowpath)
        /*0014*/ 	.word	0x00000000


	//----- nvinfo : EIATTR_FRAME_SIZE
	.align		4
.L_3:
        /*0018*/ 	.byte	0x04, 0x11
        /*001a*/ 	.short	(.L_5 - .L_4)
	.align		4
.L_4:
        /*001c*/ 	.word	index@(_Z20matrixMulSingleBlockPfS_S_i)
        /*0020*/ 	.word	0x00000000


	//----- nvinfo : EIATTR_MIN_STACK_SIZE
	.align		4
.L_5:
        /*0024*/ 	.byte	0x04, 0x12
        /*0026*/ 	.short	(.L_7 - .L_6)
	.align		4
.L_6:
        /*0028*/ 	.word	index@(_Z20matrixMulSingleBlockPfS_S_i)
        /*002c*/ 	.word	0x00000000
.L_7:


//--------------------- .nv.compat                --------------------------
	.section	.nv.compat,"",@"SHT_CUDA_COMPAT_INFO"
	.align	4
        /*0000*/ 	.byte	0x02, 0x09, 0x00, 0x00, 0x02, 0x02, 0x01, 0x00, 0x02, 0x05, 0x05, 0x00, 0x03, 0x07, 0x01, 0x01
        /*0010*/ 	.byte	0x02, 0x03, 0x00, 0x00, 0x02, 0x06, 0x01, 0x00, 0x04, 0x0b, 0x08, 0x00, 0x01, 0x00, 0x00, 0x00
        /*0020*/ 	.byte	0x00, 0x00, 0x00, 0x00


//--------------------- .nv.info._Z20matrixMulSingleBlockPfS_S_i --------------------------
	.section	.nv.info._Z20matrixMulSingleBlockPfS_S_i,"",@"SHT_CUDA_INFO"
	.sectionflags	@""
	.align	4


	//----- nvinfo : EIATTR_CUDA_API_VERSION
	.align		4
        /*0000*/ 	.byte	0x04, 0x37
        /*0002*/ 	.short	(.L_9 - .L_8)
.L_8:
        /*0004*/ 	.word	0x00000082


	//----- nvinfo : EIATTR_KPARAM_INFO
	.align		4
.L_9:
        /*0008*/ 	.byte	0x04, 0x17
        /*000a*/ 	.short	(.L_11 - .L_10)
.L_10:
        /*000c*/ 	.word	0x00000000
        /*0010*/ 	.short	0x0003
        /*0012*/ 	.short	0x0018
        /*0014*/ 	.byte	0x00, 0xf0, 0x11, 0x00


	//----- nvinfo : EIATTR_KPARAM_INFO
	.align		4
.L_11:
        /*0018*/ 	.byte	0x04, 0x17
        /*001a*/ 	.short	(.L_13 - .L_12)
.L_12:
        /*001c*/ 	.word	0x00000000
        /*0020*/ 	.short	0x0002
        /*0022*/ 	.short	0x0010
        /*0024*/ 	.byte	0x00, 0xf5, 0x21, 0x00


	//----- nvinfo : EIATTR_KPARAM_INFO
	.align		4
.L_13:
        /*0028*/ 	.byte	0x04, 0x17
        /*002a*/ 	.short	(.L_15 - .L_14)
.L_14:
        /*002c*/ 	.word	0x00000000
        /*0030*/ 	.short	0x0001
        /*0032*/ 	.short	0x0008
        /*0034*/ 	.byte	0x00, 0xf5, 0x21, 0x00


	//----- nvinfo : EIATTR_KPARAM_INFO
	.align		4
.L_15:
        /*0038*/ 	.byte	0x04, 0x17
        /*003a*/ 	.short	(.L_17 - .L_16)
.L_16:
        /*003c*/ 	.word	0x00000000
        /*0040*/ 	.short	0x0000
        /*0042*/ 	.short	0x0000
        /*0044*/ 	.byte	0x00, 0xf5, 0x21, 0x00


	//----- nvinfo : EIATTR_SPARSE_MMA_MASK
	.align		4
.L_17:
        /*0048*/ 	.byte	0x03, 0x50
        /*004a*/ 	.short	0x0000


	//----- nvinfo : EIATTR_MAXREG_COUNT
	.align		4
        /*004c*/ 	.byte	0x03, 0x1b
        /*004e*/ 	.short	0x00ff


	//----- nvinfo : EIATTR_MERCURY_ISA_VERSION
	.align		4
        /*0050*/ 	.byte	0x03, 0x5f
        /*0052*/ 	.short	0x0101


	//----- nvinfo : EIATTR_VRC_CTA_INIT_COUNT
	.align		4
        /*0054*/ 	.byte	0x02, 0x4a
	.zero		1
	.zero		1


	//----- nvinfo : EIATTR_EXIT_INSTR_OFFSETS
	.align		4
        /*0058*/ 	.byte	0x04, 0x1c
        /*005a*/ 	.short	(.L_19 - .L_18)


	//   ....[0]....
.L_18:
        /*005c*/ 	.word	0x00000120


	//   ....[1]....
        /*0060*/ 	.word	0x00000980


	//   ....[2]....
        /*0064*/ 	.word	0x00000ac0


	//----- nvinfo : EIATTR_CRS_STACK_SIZE
	.align		4
.L_19:
        /*0068*/ 	.byte	0x04, 0x1e
        /*006a*/ 	.short	(.L_21 - .L_20)
.L_20:
        /*006c*/ 	.word	0x00000000


	//----- nvinfo : EIATTR_CBANK_PARAM_SIZE
	.align		4
.L_21:
        /*0070*/ 	.byte	0x03, 0x19
        /*0072*/ 	.short	0x001c


	//----- nvinfo : EIATTR_PARAM_CBANK
	.align		4
        /*0074*/ 	.byte	0x04, 0x0a
        /*0076*/ 	.short	(.L_23 - .L_22)
	.align		4
.L_22:
        /*0078*/ 	.word	index@(.nv.constant0._Z20matrixMulSingleBlockPfS_S_i)
        /*007c*/ 	.short	0x0380
        /*007e*/ 	.short	0x001c


	//----- nvinfo : EIATTR_SW_WAR
	.align		4
.L_23:
        /*0080*/ 	.byte	0x04, 0x36
        /*0082*/ 	.short	(.L_25 - .L_24)
.L_24:
        /*0084*/ 	.word	0x00000008
.L_25:


//--------------------- .nv.callgraph             --------------------------
	.section	.nv.callgraph,"",@"SHT_CUDA_CALLGRAPH"
	.align	4
	.sectionentsize	8
	.align		4
        /*0000*/ 	.word	0x00000000
	.align		4
        /*0004*/ 	.word	0xffffffff
	.align		4
        /*0008*/ 	.word	0x00000000
	.align		4
        /*000c*/ 	.word	0xfffffffe
	.align		4
        /*0010*/ 	.word	0x00000000
	.align		4
        /*0014*/ 	.word	0xfffffffd
	.align		4
        /*0018*/ 	.word	0x00000000
	.align		4
        /*001c*/ 	.word	0xfffffffc


//--------------------- .text._Z20matrixMulSingleBlockPfS_S_i --------------------------
	.section	.text._Z20matrixMulSingleBlockPfS_S_i,"ax",@progbits
	.align	128
        .global         _Z20matrixMulSingleBlockPfS_S_i
        .type           _Z20matrixMulSingleBlockPfS_S_i,@function
        .size           _Z20matrixMulSingleBlockPfS_S_i,(.L_x_18 - _Z20matrixMulSingleBlockPfS_S_i)
        .other          _Z20matrixMulSingleBlockPfS_S_i,@"STO_CUDA_ENTRY STV_DEFAULT"
_Z20matrixMulSingleBlockPfS_S_i:
.text._Z20matrixMulSingleBlockPfS_S_i:
[----:B------:R-:W-:Y:S01]  /*0000*/  LDC R1, c[0x0][0x37c] ;  /* 0x0000df00ff017b82 */ /* 0x000fe20000000800 */
[----:B------:R-:W0:Y:S01]  /*0010*/  LDCU UR9, c[0x0][0x360] ;  /* 0x00006c00ff0977ac */ /* 0x000e220008000800 */
[----:B------:R-:W1:Y:S01]  /*0020*/  LDCU UR4, c[0x0][0x398] ;  /* 0x00007300ff0477ac */ /* 0x000e620008000800 */
[----:B0-----:R-:W-:-:S04]  /*0030*/  I2FP.F32.U32 R3, UR9 ;  /* 0x0000000900037c45 */ /* 0x001fc80008201000 */
[----:B------:R-:W0:Y:S01]  /*0040*/  MUFU.RCP R2, R3 ;  /* 0x0000000300027308 */ /* 0x000e220000001000 */
[----:B-1----:R-:W-:-:S07]  /*0050*/  I2FP.F32.S32 R0, UR4 ;  /* 0x0000000400007c45 */ /* 0x002fce0008201400 */
[----:B------:R-:W1:Y:S01]  /*0060*/  FCHK P0, R0, R3 ;  /* 0x0000000300007302 */ /* 0x000e620000000000 */
[----:B0-----:R-:W-:-:S04]  /*0070*/  FFMA R5, -R3, R2, 1 ;  /* 0x3f80000003057423 */ /* 0x001fc80000000102 */
[----:B------:R-:W-:-:S04]  /*0080*/  FFMA R5, R2, R5, R2 ;  /* 0x0000000502057223 */ /* 0x000fc80000000002 */
[----:B------:R-:W-:-:S04]  /*0090*/  FFMA R2, R0, R5, RZ ;  /* 0x0000000500027223 */ /* 0x000fc800000000ff */
[----:B------:R-:W-:-:S04]  /*00a0*/  FFMA R4, -R3, R2, R0 ;  /* 0x0000000203047223 */ /* 0x000fc80000000100 */
[----:B------:R-:W-:Y:S01]  /*00b0*/  FFMA R2, R5, R4, R2 ;  /* 0x0000000405027223 */ /* 0x000fe20000000002 */
[----:B-1----:R-:W-:Y:S06]  /*00c0*/  @!P0 BRA `(.L_x_0) ;  /* 0x00000000000c8947 */ /* 0x002fec0003800000 */
[----:B------:R-:W-:-:S07]  /*00d0*/  MOV R2, 0xf0 ;  /* 0x000000f000027802 */ /* 0x000fce0000000f00 */
[----:B------:R-:W-:Y:S05]  /*00e0*/  CALL.REL.NOINC `($__internal_0_$__cuda_sm3x_div_rn_noftz_f32_slowpath) ;  /* 0x0000000800787944 */ /* 0x000fea0003c00000 */
[----:B------:R-:W-:-:S07]  /*00f0*/  IMAD.MOV.U32 R2, RZ, RZ, R0 ;  /* 0x000000ffff027224 */ /* 0x000fce00078e0000 */
.L_x_0:
[----:B------:R-:W0:Y:S02]  /*0100*/  F2I.CEIL.NTZ R0, R2 ;  /* 0x0000000200007305 */ /* 0x000e24000020b100 */
[----:B0-----:R-:W-:-:S13]  /*0110*/  ISETP.GE.AND P0, PT, R0, 0x1, PT ;  /* 0x000000010000780c */ /* 0x001fda0003f06270 */
[----:B------:R-:W-:Y:S05]  /*0120*/  @!P0 EXIT ;  /* 0x000000000000894d */ /* 0x000fea0003800000 */
[----:B------:R-:W0:Y:S01]  /*0130*/  LDCU UR5, c[0x0][0x398] ;  /* 0x00007300ff0577ac */ /* 0x000e220008000800 */
[----:B------:R-:W1:Y:S01]  /*0140*/  LDCU.64 UR10, c[0x0][0x358] ;  /* 0x00006b00ff0a77ac */ /* 0x000e620008000a00 */
[----:B0-----:R-:W-:-:S09]  /*0150*/  UISETP.GE.AND UP0, UPT, UR5, 0x1, UPT ;  /* 0x000000010500788c */ /* 0x001fd2000bf06270 */
[----:B-1----:R-:W-:Y:S05]  /*0160*/  BRA.U !UP0, `(.L_x_1) ;  /* 0x00000009080c7547 */ /* 0x002fea000b800000 */
[----:B------:R-:W0:Y:S01]  /*0170*/  S2R R14, SR_TID.X ;  /* 0x00000000000e7919 */ /* 0x000e220000002100 */
[----:B------:R-:W-:Y:S02]  /*0180*/  UIADD3 UR4, UPT, UPT, UR5, -0x1, URZ ;  /* 0xffffffff05047890 */ /* 0x000fe4000fffe0ff */
[----:B------:R-:W-:Y:S02]  /*0190*/  ULOP3.LUT UR8, UR5, 0x7ffffff8, URZ, 0xc0, !UPT ;  /* 0x7ffffff805087892 */ /* 0x000fe4000f8ec0ff */
[----:B------:R-:W-:Y:S02]  /*01a0*/  UISETP.GE.U32.AND UP0, UPT, UR4, 0x7, UPT ;  /* 0x000000070400788c */ /* 0x000fe4000bf06070 */
[----:B------:R-:W-:Y:S02]  /*01b0*/  ULOP3.LUT UR5, UR5, 0x7, URZ, 0xc0, !UPT ;  /* 0x0000000705057892 */ /* 0x000fe4000f8ec0ff */
[----:B------:R-:W-:Y:S01]  /*01c0*/  UIADD3 UR7, UPT, UPT, -UR8, URZ, URZ ;  /* 0x000000ff08077290 */ /* 0x000fe2000fffe1ff */
[----:B------:R-:W-:-:S11]  /*01d0*/  UMOV UR4, URZ ;  /* 0x000000ff00047c82 */ /* 0x000fd60008000000 */
.L_x_7:
[----:B-1----:R-:W1:Y:S01]  /*01e0*/  S2R R3, SR_TID.Y ;  /* 0x0000000000037919 */ /* 0x002e620000002200 */
[----:B------:R-:W1:Y:S01]  /*01f0*/  LDC R16, c[0x0][0x364] ;  /* 0x0000d900ff107b82 */ /* 0x000e620000000800 */
[----:B------:R-:W2:Y:S01]  /*0200*/  LDCU UR6, c[0x0][0x398] ;  /* 0x00007300ff0677ac */ /* 0x000ea20008000800 */
[----:B------:R-:W-:Y:S02]  /*0210*/  IMAD.MOV.U32 R15, RZ, RZ, RZ ;  /* 0x000000ffff0f7224 */ /* 0x000fe400078e00ff */
[----:B-1----:R-:W-:-:S04]  /*0220*/  IMAD R16, R16, UR4, R3 ;  /* 0x0000000410107c24 */ /* 0x002fc8000f8e0203 */
[----:B--2---:R-:W-:-:S07]  /*0230*/  IMAD R16, R16, UR6, RZ ;  /* 0x0000000610107c24 */ /* 0x004fce000f8e02ff */
.L_x_6:
[C---:B0-----:R-:W-:Y:S01]  /*0240*/  IMAD R17, R15.reuse, UR9, R14 ;  /* 0x000000090f117c24 */ /* 0x041fe2000f8e020e */
[----:B------:R-:W-:Y:S01]  /*0250*/  IADD3 R15, PT, PT, R15, 0x1, RZ ;  /* 0x000000010f0f7810 */ /* 0x000fe20007ffe0ff */
[----:B-1----:R-:W-:Y:S02]  /*0260*/  IMAD.MOV.U32 R21, RZ, RZ, RZ ;  /* 0x000000ffff157224 */ /* 0x002fe400078e00ff */
[----:B------:R-:W-:Y:S01]  /*0270*/  IMAD.MOV.U32 R2, RZ, RZ, RZ ;  /* 0x000000ffff027224 */ /* 0x000fe200078e00ff */
[----:B------:R-:W-:Y:S01]  /*0280*/  ISETP.NE.AND P0, PT, R15, R0, PT ;  /* 0x000000000f00720c */ /* 0x000fe20003f05270 */
[----:B------:R-:W-:-:S12]  /*0290*/  BRA.U !UP0, `(.L_x_2) ;  /* 0x0000000108b87547 */ /* 0x000fd8000b800000 */
[----:B------:R-:W-:Y:S02]  /*02a0*/  HFMA2 R21, -RZ, RZ, 0, 0 ;  /* 0x00000000ff157431 */ /* 0x000fe400000001ff */
[----:B------:R-:W-:Y:S01]  /*02b0*/  IMAD.MOV.U32 R18, RZ, RZ, R16 ;  /* 0x000000ffff127224 */ /* 0x000fe200078e0010 */
[----:B------:R-:W-:Y:S01]  /*02c0*/  UMOV UR6, UR7 ;  /* 0x0000000700067c82 */ /* 0x000fe20008000000 */
[----:B------:R-:W-:-:S07]  /*02d0*/  IMAD.MOV.U32 R19, RZ, RZ, R17 ;  /* 0x000000ffff137224 */ /* 0x000fce00078e0011 */
.L_x_3:
[----:B------:R-:W0:Y:S08]  /*02e0*/  LDC.64 R8, c[0x0][0x390] ;  /* 0x0000e400ff087b82 */ /* 0x000e300000000a00 */
[----:B------:R-:W1:Y:S08]  /*02f0*/  LDC R23, c[0x0][0x398] ;  /* 0x0000e600ff177b82 */ /* 0x000e700000000800 */
[----:B------:R-:W2:Y:S01]  /*0300*/  LDC.64 R2, c[0x0][0x388] ;  /* 0x0000e200ff027b82 */ /* 0x000ea20000000a00 */
[----:B0-----:R-:W-:-:S05]  /*0310*/  IMAD.WIDE R8, R19, 0x4, R8 ;  /* 0x0000000413087825 */ /* 0x001fca00078e0208 */
[----:B------:R0:W3:Y:S01]  /*0320*/  LDG.E R20, desc[UR10][R8.64] ;  /* 0x0000000a08147981 */ /* 0x0000e2000c1e1900 */
[----:B-1----:R-:W-:-:S05]  /*0330*/  IMAD.WIDE.U32 R10, R23, 0x4, R8 ;  /* 0x00000004170a7825 */ /* 0x002fca00078e0008 */
[----:B------:R1:W4:Y:S01]  /*0340*/  LDG.E R24, desc[UR10][R10.64] ;  /* 0x0000000a0a187981 */ /* 0x000322000c1e1900 */
[----:B------:R-:W-:-:S04]  /*0350*/  IMAD.WIDE.U32 R4, R23, 0x4, R10 ;  /* 0x0000000417047825 */ /* 0x000fc800078e000a */
[----:B--2---:R-:W-:Y:S01]  /*0360*/  IMAD.WIDE R2, R18, 0x4, R2 ;  /* 0x0000000412027825 */ /* 0x004fe200078e0202 */
[----:B------:R2:W5:Y:S03]  /*0370*/  LDG.E R27, desc[UR10][R4.64] ;  /* 0x0000000a041b7981 */ /* 0x000566000c1e1900 */
[C---:B------:R-:W-:Y:S01]  /*0380*/  IMAD.WIDE.U32 R6, R23.reuse, 0x4, R4 ;  /* 0x0000000417067825 */ /* 0x040fe200078e0004 */
[----:B------:R-:W3:Y:S04]  /*0390*/  LDG.E R22, desc[UR10][R2.64] ;  /* 0x0000000a02167981 */ /* 0x000ee8000c1e1900 */
[----:B------:R-:W4:Y:S01]  /*03a0*/  LDG.E R25, desc[UR10][R2.64+0x4] ;  /* 0x0000040a02197981 */ /* 0x000f22000c1e1900 */
[----:B0-----:R-:W-:-:S03]  /*03b0*/  IMAD.WIDE.U32 R8, R23, 0x4, R6 ;  /* 0x0000000417087825 */ /* 0x001fc600078e0006 */
[----:B------:R-:W5:Y:S01]  /*03c0*/  LDG.E R26, desc[UR10][R2.64+0x8] ;  /* 0x0000080a021a7981 */ /* 0x000f62000c1e1900 */
[----:B------:R-:W-:-:S03]  /*03d0*/  IMAD.WIDE.U32 R12, R23, 0x4, R8 ;  /* 0x00000004170c7825 */ /* 0x000fc600078e0008 */
[----:B------:R-:W5:Y:S04]  /*03e0*/  LDG.E R7, desc[UR10][R6.64] ;  /* 0x0000000a06077981 */ /* 0x000f68000c1e1900 */
[----:B------:R-:W5:Y:S01]  /*03f0*/  LDG.E R28, desc[UR10][R2.64+0xc] ;  /* 0x00000c0a021c7981 */ /* 0x000f62000c1e1900 */
[----:B-1----:R-:W-:-:S03]  /*0400*/  IMAD.WIDE.U32 R10, R23, 0x4, R12 ;  /* 0x00000004170a7825 */ /* 0x002fc600078e000c */
[----:B------:R-:W5:Y:S04]  /*0410*/  LDG.E R9, desc[UR10][R8.64] ;  /* 0x0000000a08097981 */ /* 0x000f68000c1e1900 */
[----:B------:R-:W5:Y:S01]  /*0420*/  LDG.E R6, desc[UR10][R2.64+0x10] ;  /* 0x0000100a02067981 */ /* 0x000f62000c1e1900 */
[----:B--2---:R-:W-:-:S03]  /*0430*/  IMAD.WIDE.U32 R4, R23, 0x4, R10 ;  /* 0x0000000417047825 */ /* 0x004fc600078e000a */
[----:B------:R-:W2:Y:S04]  /*0440*/  LDG.E R29, desc[UR10][R12.64] ;  /* 0x0000000a0c1d7981 */ /* 0x000ea8000c1e1900 */
[----:B------:R-:W2:Y:S04]  /*0450*/  LDG.E R8, desc[UR10][R2.64+0x18] ;  /* 0x0000180a02087981 */ /* 0x000ea8000c1e1900 */
[----:B------:R-:W2:Y:S04]  /*0460*/  LDG.E R4, desc[UR10][R4.64] ;  /* 0x0000000a04047981 */ /* 0x000ea8000c1e1900 */
[----:B------:R-:W2:Y:S04]  /*0470*/  LDG.E R12, desc[UR10][R2.64+0x14] ;  /* 0x0000140a020c7981 */ /* 0x000ea8000c1e1900 */
[----:B------:R-:W2:Y:S04]  /*0480*/  LDG.E R13, desc[UR10][R2.64+0x1c] ;  /* 0x00001c0a020d7981 */ /* 0x000ea8000c1e1900 */
[----:B------:R-:W2:Y:S01]  /*0490*/  LDG.E R3, desc[UR10][R10.64] ;  /* 0x0000000a0a037981 */ /* 0x000ea2000c1e1900 */
[----:B------:R-:W-:-:S04]  /*04a0*/  UIADD3 UR6, UPT, UPT, UR6, 0x8, URZ ;  /* 0x0000000806067890 */ /* 0x000fc8000fffe0ff */
[----:B------:R-:W-:Y:S01]  /*04b0*/  UISETP.NE.AND UP1, UPT, UR6, URZ, UPT ;  /* 0x000000ff0600728c */ /* 0x000fe2000bf25270 */
[----:B------:R-:W-:Y:S01]  /*04c0*/  LEA R19, R23, R19, 0x3 ;  /* 0x0000001317137211 */ /* 0x000fe200078e18ff */
[----:B------:R-:W-:Y:S02]  /*04d0*/  VIADD R18, R18, 0x8 ;  /* 0x0000000812127836 */ /* 0x000fe40000000000 */
[----:B---3--:R-:W-:-:S04]  /*04e0*/  FFMA R20, R22, R20, R21 ;  /* 0x0000001416147223 */ /* 0x008fc80000000015 */
[----:B----4-:R-:W-:-:S04]  /*04f0*/  FFMA R25, R25, R24, R20 ;  /* 0x0000001819197223 */ /* 0x010fc80000000014 */
[----:B-----5:R-:W-:-:S04]  /*0500*/  FFMA R25, R26, R27, R25 ;  /* 0x0000001b1a197223 */ /* 0x020fc80000000019 */
[----:B------:R-:W-:-:S04]  /*0510*/  FFMA R7, R28, R7, R25 ;  /* 0x000000071c077223 */ /* 0x000fc80000000019 */
[----:B------:R-:W-:-:S04]  /*0520*/  FFMA R7, R6, R9, R7 ;  /* 0x0000000906077223 */ /* 0x000fc80000000007 */
[----:B--2---:R-:W-:-:S04]  /*0530*/  FFMA R7, R12, R29, R7 ;  /* 0x0000001d0c077223 */ /* 0x004fc80000000007 */
[----:B------:R-:W-:-:S04]  /*0540*/  FFMA R8, R8, R3, R7 ;  /* 0x0000000308087223 */ /* 0x000fc80000000007 */
[----:B------:R-:W-:Y:S01]  /*0550*/  FFMA R21, R13, R4, R8 ;  /* 0x000000040d157223 */ /* 0x000fe20000000008 */
[----:B------:R-:W-:Y:S06]  /*0560*/  BRA.U UP1, `(.L_x_3) ;  /* 0xfffffffd015c7547 */ /* 0x000fec000b83ffff */
[----:B------:R-:W-:-:S07]  /*0570*/  IMAD.U32 R2, RZ, RZ, UR8 ;  /* 0x00000008ff027e24 */ /* 0x000fce000f8e00ff */
.L_x_2:
[----:B------:R-:W-:-:S09]  /*0580*/  UISETP.NE.AND UP1, UPT, UR5, URZ, UPT ;  /* 0x000000ff0500728c */ /* 0x000fd2000bf25270 */
[----:B------:R-:W-:Y:S05]  /*0590*/  BRA.U !UP1, `(.L_x_4) ;  /* 0x0000000109dc7547 */ /* 0x000fea000b800000 */
[----:B------:R-:W0:Y:S01]  /*05a0*/  LDC R3, c[0x0][0x398] ;  /* 0x0000e600ff037b82 */ /* 0x000e220000000800 */
[----:B------:R-:W-:-:S04]  /*05b0*/  UIADD3 UR6, UPT, UPT, UR5, -0x1, URZ ;  /* 0xffffffff05067890 */ /* 0x000fc8000fffe0ff */
[----:B------:R-:W-:Y:S01]  /*05c0*/  UISETP.GE.U32.AND UP1, UPT, UR6, 0x3, UPT ;  /* 0x000000030600788c */ /* 0x000fe2000bf26070 */
[----:B0-----:R-:W-:-:S08]  /*05d0*/  LOP3.LUT P1, R20, R3, 0x3, RZ, 0xc0, !PT ;  /* 0x0000000303147812 */ /* 0x001fd0000782c0ff */
[----:B------:R-:W-:Y:S05]  /*05e0*/  BRA.U !UP1, `(.L_x_5) ;  /* 0x00000001095c7547 */ /* 0x000fea000b800000 */
[----:B------:R-:W0:Y:S01]  /*05f0*/  LDC R13, c[0x0][0x398] ;  /* 0x0000e600ff0d7b82 */ /* 0x000e220000000800 */
[----:B------:R-:W-:-:S07]  /*0600*/  IADD3 R9, PT, PT, R16, R2, RZ ;  /* 0x0000000210097210 */ /* 0x000fce0007ffe0ff */
[----:B------:R-:W1:Y:S08]  /*0610*/  LDC.64 R6, c[0x0][0x390] ;  /* 0x0000e400ff067b82 */ /* 0x000e700000000a00 */
[----:B------:R-:W2:Y:S01]  /*0620*/  LDC.64 R4, c[0x0][0x388] ;  /* 0x0000e200ff047b82 */ /* 0x000ea20000000a00 */
[----:B0-----:R-:W-:-:S04]  /*0630*/  IMAD R11, R2, R13, R17 ;  /* 0x0000000d020b7224 */ /* 0x001fc800078e0211 */
[----:B-1----:R-:W-:-:S04]  /*0640*/  IMAD.WIDE R6, R11, 0x4, R6 ;  /* 0x000000040b067825 */ /* 0x002fc800078e0206 */
[----:B--2---:R-:W-:-:S04]  /*0650*/  IMAD.WIDE R4, R9, 0x4, R4 ;  /* 0x0000000409047825 */ /* 0x004fc800078e0204 */
[C---:B------:R-:W-:Y:S01]  /*0660*/  IMAD.WIDE.U32 R8, R13.reuse, 0x4, R6 ;  /* 0x000000040d087825 */ /* 0x040fe200078e0006 */
[----:B------:R-:W2:Y:S04]  /*0670*/  LDG.E R18, desc[UR10][R4.64] ;  /* 0x0000000a04127981 */ /* 0x000ea8000c1e1900 */
[----:B------:R-:W2:Y:S01]  /*0680*/  LDG.E R6, desc[UR10][R6.64] ;  /* 0x0000000a06067981 */ /* 0x000ea2000c1e1900 */
[----:B------:R-:W-:-:S03]  /*0690*/  IMAD.WIDE.U32 R10, R13, 0x4, R8 ;  /* 0x000000040d0a7825 */ /* 0x000fc600078e0008 */
[----:B------:R-:W3:Y:S04]  /*06a0*/  LDG.E R8, desc[UR10][R8.64] ;  /* 0x0000000a08087981 */ /* 0x000ee8000c1e1900 */
[----:B------:R-:W3:Y:S01]  /*06b0*/  LDG.E R19, desc[UR10][R4.64+0x4] ;  /* 0x0000040a04137981 */ /* 0x000ee2000c1e1900 */
[----:B------:R-:W-:-:S03]  /*06c0*/  IMAD.WIDE.U32 R12, R13, 0x4, R10 ;  /* 0x000000040d0c7825 */ /* 0x000fc600078e000a */
[----:B------:R-:W4:Y:S04]  /*06d0*/  LDG.E R22, desc[UR10][R10.64] ;  /* 0x0000000a0a167981 */ /* 0x000f28000c1e1900 */
[----:B------:R-:W4:Y:S04]  /*06e0*/  LDG.E R23, desc[UR10][R4.64+0x8] ;  /* 0x0000080a04177981 */ /* 0x000f28000c1e1900 */
[----:B------:R-:W5:Y:S04]  /*06f0*/  LDG.E R25, desc[UR10][R4.64+0xc] ;  /* 0x00000c0a04197981 */ /* 0x000f68000c1e1900 */
[----:B------:R-:W5:Y:S01]  /*0700*/  LDG.E R12, desc[UR10][R12.64] ;  /* 0x0000000a0c0c7981 */ /* 0x000f62000c1e1900 */
[----:B------:R-:W-:-:S02]  /*0710*/  VIADD R2, R2, 0x4 ;  /* 0x0000000402027836 */ /* 0x000fc40000000000 */
[----:B--2---:R-:W-:-:S04]  /*0720*/  FFMA R18, R18, R6, R21 ;  /* 0x0000000612127223 */ /* 0x004fc80000000015 */
[----:B---3--:R-:W-:-:S04]  /*0730*/  FFMA R18, R19, R8, R18 ;  /* 0x0000000813127223 */ /* 0x008fc80000000012 */
[----:B----4-:R-:W-:-:S04]  /*0740*/  FFMA R18, R23, R22, R18 ;  /* 0x0000001617127223 */ /* 0x010fc80000000012 */
[----:B-----5:R-:W-:-:S07]  /*0750*/  FFMA R21, R25, R12, R18 ;  /* 0x0000000c19157223 */ /* 0x020fce0000000012 */
.L_x_5:
[----:B------:R-:W-:Y:S05]  /*0760*/  @!P1 BRA `(.L_x_4) ;  /* 0x0000000000689947 */ /* 0x000fea0003800000 */
[----:B------:R-:W-:Y:S02]  /*0770*/  ISETP.NE.AND P1, PT, R20, 0x1, PT ;  /* 0x000000011400780c */ /* 0x000fe40003f25270 */
[----:B------:R-:W-:-:S04]  /*0780*/  LOP3.LUT R4, R3, 0x1, RZ, 0xc0, !PT ;  /* 0x0000000103047812 */ /* 0x000fc800078ec0ff */
[----:B------:R-:W-:-:S07]  /*0790*/  ISETP.NE.U32.AND P2, PT, R4, 0x1, PT ;  /* 0x000000010400780c */ /* 0x000fce0003f45070 */
[----:B------:R-:W0:Y:S01]  /*07a0*/  @P1 LDC.64 R8, c[0x0][0x390] ;  /* 0x0000e400ff081b82 */ /* 0x000e220000000a00 */
[----:B------:R-:W-:Y:S01]  /*07b0*/  @P1 IMAD R19, R2, R3, R17 ;  /* 0x0000000302131224 */ /* 0x000fe200078e0211 */
[----:B------:R-:W-:Y:S01]  /*07c0*/  @P1 IADD3 R13, PT, PT, R16, R2, RZ ;  /* 0x00000002100d1210 */ /* 0x000fe20007ffe0ff */
[----:B------:R-:W-:-:S05]  /*07d0*/  @P1 VIADD R2, R2, 0x2 ;  /* 0x0000000202021836 */ /* 0x000fca0000000000 */
[----:B------:R-:W1:Y:S08]  /*07e0*/  @P1 LDC.64 R10, c[0x0][0x388] ;  /* 0x0000e200ff0a1b82 */ /* 0x000e700000000a00 */
[----:B------:R-:W2:Y:S08]  /*07f0*/  @!P2 LDC.64 R6, c[0x0][0x388] ;  /* 0x0000e200ff06ab82 */ /* 0x000eb00000000a00 */
[----:B------:R-:W3:Y:S01]  /*0800*/  @!P2 LDC.64 R4, c[0x0][0x390] ;  /* 0x0000e400ff04ab82 */ /* 0x000ee20000000a00 */
[----:B0-----:R-:W-:-:S04]  /*0810*/  @P1 IMAD.WIDE R8, R19, 0x4, R8 ;  /* 0x0000000413081825 */ /* 0x001fc800078e0208 */
[----:B------:R-:W-:Y:S01]  /*0820*/  @!P2 IMAD R19, R2, R3, R17 ;  /* 0x000000030213a224 */ /* 0x000fe200078e0211 */
[----:B------:R-:W4:Y:S01]  /*0830*/  @P1 LDG.E R18, desc[UR10][R8.64] ;  /* 0x0000000a08121981 */ /* 0x000f22000c1e1900 */
[----:B-1----:R-:W-:Y:S01]  /*0840*/  @P1 IMAD.WIDE R10, R13, 0x4, R10 ;  /* 0x000000040d0a1825 */ /* 0x002fe200078e020a */
[----:B------:R-:W-:-:S03]  /*0850*/  @!P2 IADD3 R13, PT, PT, R16, R2, RZ ;  /* 0x00000002100da210 */ /* 0x000fc60007ffe0ff */
[----:B------:R-:W-:Y:S01]  /*0860*/  @P1 IMAD.WIDE.U32 R2, R3, 0x4, R8 ;  /* 0x0000000403021825 */ /* 0x000fe200078e0008 */
[----:B------:R-:W4:Y:S03]  /*0870*/  @P1 LDG.E R12, desc[UR10][R10.64] ;  /* 0x0000000a0a0c1981 */ /* 0x000f26000c1e1900 */
[----:B--2---:R-:W-:Y:S01]  /*0880*/  @!P2 IMAD.WIDE R6, R13, 0x4, R6 ;  /* 0x000000040d06a825 */ /* 0x004fe200078e0206 */
[----:B------:R-:W2:Y:S04]  /*0890*/  @P1 LDG.E R23, desc[UR10][R10.64+0x4] ;  /* 0x0000040a0a171981 */ /* 0x000ea8000c1e1900 */
[----:B------:R-:W2:Y:S01]  /*08a0*/  @P1 LDG.E R2, desc[UR10][R2.64] ;  /* 0x0000000a02021981 */ /* 0x000ea2000c1e1900 */
[----:B---3--:R-:W-:-:S03]  /*08b0*/  @!P2 IMAD.WIDE R4, R19, 0x4, R4 ;  /* 0x000000041304a825 */ /* 0x008fc600078e0204 */
[----:B------:R-:W3:Y:S04]  /*08c0*/  @!P2 LDG.E R6, desc[UR10][R6.64] ;  /* 0x0000000a0606a981 */ /* 0x000ee8000c1e1900 */
[----:B------:R-:W3:Y:S01]  /*08d0*/  @!P2 LDG.E R4, desc[UR10][R4.64] ;  /* 0x0000000a0404a981 */ /* 0x000ee2000c1e1900 */
[----:B----4-:R-:W-:-:S04]  /*08e0*/  @P1 FFMA R12, R12, R18, R21 ;  /* 0x000000120c0c1223 */ /* 0x010fc80000000015 */
[----:B--2---:R-:W-:-:S04]  /*08f0*/  @P1 FFMA R21, R23, R2, R12 ;  /* 0x0000000217151223 */ /* 0x004fc8000000000c */
[----:B---3--:R-:W-:-:S07]  /*0900*/  @!P2 FFMA R21, R6, R4, R21 ;  /* 0x000000040615a223 */ /* 0x008fce0000000015 */
.L_x_4:
[----:B------:R-:W0:Y:S01]  /*0910*/  LDC.64 R2, c[0x0][0x380] ;  /* 0x0000e000ff027b82 */ /* 0x000e220000000a00 */
[----:B------:R-:W-:-:S04]  /*0920*/  IMAD.IADD R17, R16, 0x1, R17 ;  /* 0x0000000110117824 */ /* 0x000fc800078e0211 */
[----:B0-----:R-:W-:-:S05]  /*0930*/  IMAD.WIDE R2, R17, 0x4, R2 ;  /* 0x0000000411027825 */ /* 0x001fca00078e0202 */
[----:B------:R1:W-:Y:S01]  /*0940*/  STG.E desc[UR10][R2.64], R21 ;  /* 0x0000001502007986 */ /* 0x0003e2000c10190a */
[----:B------:R-:W-:Y:S05]  /*0950*/  @P0 BRA `(.L_x_6) ;  /* 0xfffffff800380947 */ /* 0x000fea000383ffff */
[----:B------:R-:W-:-:S06]  /*0960*/  UIADD3 UR4, UPT, UPT, UR4, 0x1, URZ ;  /* 0x0000000104047890 */ /* 0x000fcc000fffe0ff */
[----:B------:R-:W-:-:S13]  /*0970*/  ISETP.NE.AND P0, PT, R0, UR4, PT ;  /* 0x0000000400007c0c */ /* 0x000fda000bf05270 */
[----:B------:R-:W-:Y:S05]  /*0980*/  @!P0 EXIT ;  /* 0x000000000000894d */ /* 0x000fea0003800000 */
[----:B------:R-:W-:Y:S05]  /*0990*/  BRA `(.L_x_7) ;  /* 0xfffffff800107947 */ /* 0x000fea000383ffff */
.L_x_1:
[C---:B------:R-:W-:Y:S01]  /*09a0*/  LOP3.LUT R2, R0.reuse, 0x7, RZ, 0xc0, !PT ;  /* 0x0000000700027812 */ /* 0x040fe200078ec0ff */
[----:B------:R-:W-:Y:S01]  /*09b0*/  UMOV UR4, URZ ;  /* 0x000000ff00047c82 */ /* 0x000fe20008000000 */
[----:B------:R-:W-:Y:S02]  /*09c0*/  LOP3.LUT P0, RZ, R0, 0x3, RZ, 0xc0, !PT ;  /* 0x0000000300ff7812 */ /* 0x000fe4000780c0ff */
[----:B------:R-:W-:Y:S02]  /*09d0*/  IADD3 R3, PT, PT, R2, -0x4, RZ ;  /* 0xfffffffc02037810 */ /* 0x000fe40007ffe0ff */
[C---:B------:R-:W-:Y:S02]  /*09e0*/  LOP3.LUT R4, R0.reuse, 0xf, RZ, 0xc0, !PT ;  /* 0x0000000f00047812 */ /* 0x040fe400078ec0ff */
[----:B------:R-:W-:Y:S02]  /*09f0*/  ISETP.LT.U32.OR P0, PT, R3, -0x3, P0 ;  /* 0xfffffffd0300780c */ /* 0x000fe40000701470 */
[----:B------:R-:W-:Y:S01]  /*0a00*/  ISETP.GE.U32.AND P1, PT, R0, 0x10, PT ;  /* 0x000000100000780c */ /* 0x000fe20003f26070 */
[----:B------:R-:W-:Y:S01]  /*0a10*/  VIADD R3, R4, 0xfffffff8 ;  /* 0xfffffff804037836 */ /* 0x000fe20000000000 */
[----:B------:R-:W-:-:S04]  /*0a20*/  ISETP.EQ.OR P0, PT, R2, RZ, !P0 ;  /* 0x000000ff0200720c */ /* 0x000fc80004702670 */
[----:B------:R-:W-:-:S04]  /*0a30*/  ISETP.GT.U32.AND P0, PT, R3, -0x8, P0 ;  /* 0xfffffff80300780c */ /* 0x000fc80000704070 */
[----:B------:R-:W-:-:S03]  /*0a40*/  ISETP.EQ.OR P0, PT, R4, RZ, P0 ;  /* 0x000000ff0400720c */ /* 0x000fc60000702670 */
[----:B------:R-:W0:Y:S10]  /*0a50*/  @P1 LDC.64 R2, c[0x0][0x380] ;  /* 0x0000e000ff021b82 */ /* 0x000e340000000a00 */
[----:B------:R-:W1:Y:S02]  /*0a60*/  @!P0 LDC.64 R4, c[0x0][0x380] ;  /* 0x0000e000ff048b82 */ /* 0x000e640000000a00 */
.L_x_8:
[----:B------:R-:W-:Y:S01]  /*0a70*/  UIADD3 UR4, UPT, UPT, UR4, 0x1, URZ ;  /* 0x0000000104047890 */ /* 0x000fe2000fffe0ff */
[----:B0-----:R2:W-:Y:S04]  /*0a80*/  @P1 STG.E desc[UR10][R2.64], RZ ;  /* 0x000000ff02001986 */ /* 0x0015e8000c10190a */
[----:B-1----:R2:W-:Y:S01]  /*0a90*/  @!P0 STG.E desc[UR10][R4.64], RZ ;  /* 0x000000ff04008986 */ /* 0x0025e2000c10190a */
[----:B------:R-:W-:-:S13]  /*0aa0*/  ISETP.NE.AND P2, PT, R0, UR4, PT ;  /* 0x0000000400007c0c */ /* 0x000fda000bf45270 */
[----:B--2---:R-:W-:Y:S05]  /*0ab0*/  @P2 BRA `(.L_x_8) ;  /* 0xfffffffc00ec2947 */ /* 0x004fea000383ffff */
[----:B------:R-:W-:Y:S05]  /*0ac0*/  EXIT ;  /* 0x000000000000794d */ /* 0x000fea0003800000 */
        .weak           $__internal_0_$__cuda_sm3x_div_rn_noftz_f32_slowpath
        .type           $__internal_0_$__cuda_sm3x_div_rn_noftz_f32_slowpath,@function
        .size           $__internal_0_$__cuda_sm3x_div_rn_noftz_f32_slowpath,(.L_x_18 - $__internal_0_$__cuda_sm3x_div_rn_noftz_f32_slowpath)
$__internal_0_$__cuda_sm3x_div_rn_noftz_f32_slowpath:
[--C-:B------:R-:W-:Y:S01]  /*0ad0*/  SHF.R.U32.HI R5, RZ, 0x17, R3.reuse ;  /* 0x00000017ff057819 */ /* 0x100fe20000011603 */
[----:B------:R-:W-:Y:S01]  /*0ae0*/  IMAD.MOV.U32 R7, RZ, RZ, R3 ;  /* 0x000000ffff077224 */ /* 0x000fe200078e0003 */
[----:B------:R-:W-:Y:S02]  /*0af0*/  SHF.R.U32.HI R4, RZ, 0x17, R0 ;  /* 0x00000017ff047819 */ /* 0x000fe40000011600 */
[----:B------:R-:W-:Y:S02]  /*0b00*/  LOP3.LUT R5, R5, 0xff, RZ, 0xc0, !PT ;  /* 0x000000ff05057812 */ /* 0x000fe400078ec0ff */
[----:B------:R-:W-:Y:S02]  /*0b10*/  LOP3.LUT R4, R4, 0xff, RZ, 0xc0, !PT ;  /* 0x000000ff04047812 */ /* 0x000fe400078ec0ff */
[----:B------:R-:W-:Y:S02]  /*0b20*/  IADD3 R10, PT, PT, R5, -0x1, RZ ;  /* 0xffffffff050a7810 */ /* 0x000fe40007ffe0ff */
[----:B------:R-:W-:Y:S01]  /*0b30*/  MOV R6, R0 ;  /* 0x0000000000067202 */ /* 0x000fe20000000f00 */
[----:B------:R-:W-:Y:S01]  /*0b40*/  VIADD R9, R4, 0xffffffff ;  /* 0xffffffff04097836 */ /* 0x000fe20000000000 */
[----:B------:R-:W-:-:S04]  /*0b50*/  ISETP.GT.U32.AND P0, PT, R10, 0xfd, PT ;  /* 0x000000fd0a00780c */ /* 0x000fc80003f04070 */
[----:B------:R-:W-:-:S13]  /*0b60*/  ISETP.GT.U32.OR P0, PT, R9, 0xfd, P0 ;  /* 0x000000fd0900780c */ /* 0x000fda0000704470 */
[----:B------:R-:W-:Y:S01]  /*0b70*/  @!P0 MOV R8, RZ ;  /* 0x000000ff00088202 */ /* 0x000fe20000000f00 */
[----:B------:R-:W-:Y:S06]  /*0b80*/  @!P0 BRA `(.L_x_9) ;  /* 0x00000000005c8947 */ /* 0x000fec0003800000 */
[----:B------:R-:W-:Y:S02]  /*0b90*/  FSETP.GTU.FTZ.AND P0, PT, |R0|, +INF , PT ;  /* 0x7f8000000000780b */ /* 0x000fe40003f1c200 */
[----:B------:R-:W-:-:S04]  /*0ba0*/  FSETP.GTU.FTZ.AND P1, PT, |R3|, +INF , PT ;  /* 0x7f8000000300780b */ /* 0x000fc80003f3c200 */
[----:B------:R-:W-:-:S13]  /*0bb0*/  PLOP3.LUT P0, PT, P0, P1, PT, 0xf8, 0x8f ;  /* 0x00000000008f781c */ /* 0x000fda0000703f70 */
[----:B------:R-:W-:Y:S05]  /*0bc0*/  @P0 BRA `(.L_x_10) ;  /* 0x0000000400440947 */ /* 0x000fea0003800000 */
[----:B------:R-:W-:-:S13]  /*0bd0*/  LOP3.LUT P0, RZ, R7, 0x7fffffff, R6, 0xc8, !PT ;  /* 0x7fffffff07ff7812 */ /* 0x000fda000780c806 */
[----:B------:R-:W-:Y:S05]  /*0be0*/  @!P0 BRA `(.L_x_11) ;  /* 0x0000000400348947 */ /* 0x000fea0003800000 */
[C---:B------:R-:W-:Y:S02]  /*0bf0*/  FSETP.NEU.FTZ.AND P2, PT, |R0|.reuse, +INF , PT ;  /* 0x7f8000000000780b */ /* 0x040fe40003f5d200 */
[----:B------:R-:W-:Y:S02]  /*0c00*/  FSETP.NEU.FTZ.AND P1, PT, |R3|, +INF , PT ;  /* 0x7f8000000300780b */ /* 0x000fe40003f3d200 */
[----:B------:R-:W-:-:S11]  /*0c10*/  FSETP.NEU.FTZ.AND P0, PT, |R0|, +INF , PT ;  /* 0x7f8000000000780b */ /* 0x000fd60003f1d200 */
[----:B------:R-:W-:Y:S05]  /*0c20*/  @!P1 BRA !P2, `(.L_x_11) ;  /* 0x0000000400249947 */ /* 0x000fea0005000000 */
[----:B------:R-:W-:-:S04]  /*0c30*/  LOP3.LUT P2, RZ, R6, 0x7fffffff, RZ, 0xc0, !PT ;  /* 0x7fffffff06ff7812 */ /* 0x000fc8000784c0ff */
[----:B------:R-:W-:-:S13]  /*0c40*/  PLOP3.LUT P1, PT, P1, P2, PT, 0x2f, 0xf2 ;  /* 0x0000000000f2781c */ /* 0x000fda0000f24577 */
[----:B------:R-:W-:Y:S05]  /*0c50*/  @P1 BRA `(.L_x_12) ;  /* 0x0000000400101947 */ /* 0x000fea0003800000 */
[----:B------:R-:W-:-:S04]  /*0c60*/  LOP3.LUT P1, RZ, R7, 0x7fffffff, RZ, 0xc0, !PT ;  /* 0x7fffffff07ff7812 */ /* 0x000fc8000782c0ff */
[----:B------:R-:W-:-:S13]  /*0c70*/  PLOP3.LUT P0, PT, P0, P1, PT, 0x2f, 0xf2 ;  /* 0x0000000000f2781c */ /* 0x000fda0000702577 */
[----:B------:R-:W-:Y:S05]  /*0c80*/  @P0 BRA `(.L_x_13) ;  /* 0x0000000000f80947 */ /* 0x000fea0003800000 */
[----:B------:R-:W-:Y:S02]  /*0c90*/  ISETP.GE.AND P0, PT, R9, RZ, PT ;  /* 0x000000ff0900720c */ /* 0x000fe40003f06270 */
[----:B------:R-:W-:-:S11]  /*0ca0*/  ISETP.GE.AND P1, PT, R10, RZ, PT ;  /* 0x000000ff0a00720c */ /* 0x000fd60003f26270 */
[----:B------:R-:W-:Y:S01]  /*0cb0*/  @P0 IMAD.MOV.U32 R8, RZ, RZ, RZ ;  /* 0x000000ffff080224 */ /* 0x000fe200078e00ff */
[----:B------:R-:W-:Y:S01]  /*0cc0*/  @!P0 MOV R8, 0xffffffc0 ;  /* 0xffffffc000088802 */ /* 0x000fe20000000f00 */
[----:B------:R-:W-:Y:S01]  /*0cd0*/  @!P0 FFMA R6, R0, 1.84467440737095516160e+19, RZ ;  /* 0x5f80000000068823 */ /* 0x000fe200000000ff */
[----:B------:R-:W-:-:S03]  /*0ce0*/  @!P1 FFMA R7, R3, 1.84467440737095516160e+19, RZ ;  /* 0x5f80000003079823 */ /* 0x000fc600000000ff */
[----:B------:R-:W-:-:S07]  /*0cf0*/  @!P1 VIADD R8, R8, 0x40 ;  /* 0x0000004008089836 */ /* 0x000fce0000000000 */
.L_x_9:
[----:B------:R-:W-:Y:S01]  /*0d00*/  LEA R0, R5, 0xc0800000, 0x17 ;  /* 0xc080000005007811 */ /* 0x000fe200078eb8ff */
[----:B------:R-:W-:-:S03]  /*0d10*/  VIADD R4, R4, 0xffffff81 ;  /* 0xffffff8104047836 */ /* 0x000fc60000000000 */
[----:B------:R-:W-:Y:S01]  /*0d20*/  IADD3 R7, PT, PT, -R0, R7, RZ ;  /* 0x0000000700077210 */ /* 0x000fe20007ffe1ff */
[C---:B------:R-:W-:Y:S01]  /*0d30*/  IMAD R0, R4.reuse, -0x800000, R6 ;  /* 0xff80000004007824 */ /* 0x040fe200078e0206 */
[----:B------:R-:W-:Y:S02]  /*0d40*/  IADD3 R5, PT, PT, R4, 0x7f, -R5 ;  /* 0x0000007f04057810 */ /* 0x000fe40007ffe805 */
[----:B------:R-:W0:Y:S01]  /*0d50*/  MUFU.RCP R3, R7 ;  /* 0x0000000700037308 */ /* 0x000e220000001000 */
[----:B------:R-:W-:Y:S01]  /*0d60*/  FADD.FTZ R9, -R7, -RZ ;  /* 0x800000ff07097221 */ /* 0x000fe20000010100 */
[----:B------:R-:W-:-:S03]  /*0d70*/  IADD3 R5, PT, PT, R5, R8, RZ ;  /* 0x0000000805057210 */ /* 0x000fc60007ffe0ff */
[----:B0-----:R-:W-:-:S04]  /*0d80*/  FFMA R10, R3, R9, 1 ;  /* 0x3f800000030a7423 */ /* 0x001fc80000000009 */
[----:B------:R-:W-:-:S04]  /*0d90*/  FFMA R10, R3, R10, R3 ;  /* 0x0000000a030a7223 */ /* 0x000fc80000000003 */
[----:B------:R-:W-:-:S04]  /*0da0*/  FFMA R3, R0, R10, RZ ;  /* 0x0000000a00037223 */ /* 0x000fc800000000ff */
[----:B------:R-:W-:-:S04]  /*0db0*/  FFMA R6, R9, R3, R0 ;  /* 0x0000000309067223 */ /* 0x000fc80000000000 */
[----:B------:R-:W-:-:S04]  /*0dc0*/  FFMA R11, R10, R6, R3 ;  /* 0x000000060a0b7223 */ /* 0x000fc80000000003 */
[----:B------:R-:W-:-:S04]  /*0dd0*/  FFMA R6, R9, R11, R0 ;  /* 0x0000000b09067223 */ /* 0x000fc80000000000 */
[----:B------:R-:W-:-:S05]  /*0de0*/  FFMA R3, R10, R6, R11 ;  /* 0x000000060a037223 */ /* 0x000fca000000000b */
[----:B------:R-:W-:-:S04]  /*0df0*/  SHF.R.U32.HI R0, RZ, 0x17, R3 ;  /* 0x00000017ff007819 */ /* 0x000fc80000011603 */
[----:B------:R-:W-:-:S05]  /*0e00*/  LOP3.LUT R0, R0, 0xff, RZ, 0xc0, !PT ;  /* 0x000000ff00007812 */ /* 0x000fca00078ec0ff */
[----:B------:R-:W-:-:S05]  /*0e10*/  IMAD.IADD R8, R0, 0x1, R5 ;  /* 0x0000000100087824 */ /* 0x000fca00078e0205 */
[----:B------:R-:W-:-:S04]  /*0e20*/  IADD3 R0, PT, PT, R8, -0x1, RZ ;  /* 0xffffffff08007810 */ /* 0x000fc80007ffe0ff */
[----:B------:R-:W-:-:S13]  /*0e30*/  ISETP.GE.U32.AND P0, PT, R0, 0xfe, PT ;  /* 0x000000fe0000780c */ /* 0x000fda0003f06070 */
[----:B------:R-:W-:Y:S05]  /*0e40*/  @!P0 BRA `(.L_x_14) ;  /* 0x0000000000808947 */ /* 0x000fea0003800000 */
[----:B------:R-:W-:-:S13]  /*0e50*/  ISETP.GT.AND P0, PT, R8, 0xfe, PT ;  /* 0x000000fe0800780c */ /* 0x000fda0003f04270 */
[----:B------:R-:W-:Y:S05]  /*0e60*/  @P0 BRA `(.L_x_15) ;  /* 0x00000000006c0947 */ /* 0x000fea0003800000 */
[----:B------:R-:W-:-:S13]  /*0e70*/  ISETP.GE.AND P0, PT, R8, 0x1, PT ;  /* 0x000000010800780c */ /* 0x000fda0003f06270 */
[----:B------:R-:W-:Y:S05]  /*0e80*/  @P0 BRA `(.L_x_16) ;  /* 0x0000000000980947 */ /* 0x000fea0003800000 */
[----:B------:R-:W-:Y:S02]  /*0e90*/  ISETP.GE.AND P0, PT, R8, -0x18, PT ;  /* 0xffffffe80800780c */ /* 0x000fe40003f06270 */
[----:B------:R-:W-:-:S11]  /*0ea0*/  LOP3.LUT R3, R3, 0x80000000, RZ, 0xc0, !PT ;  /* 0x8000000003037812 */ /* 0x000fd600078ec0ff */
[----:B------:R-:W-:Y:S05]  /*0eb0*/  @!P0 BRA `(.L_x_16) ;  /* 0x00000000008c8947 */ /* 0x000fea0003800000 */
[-CC-:B------:R-:W-:Y:S01]  /*0ec0*/  FFMA.RZ R0, R10, R6.reuse, R11.reuse ;  /* 0x000000060a007223 */ /* 0x180fe2000000c00b */
[----:B------:R-:W-:Y:S02]  /*0ed0*/  VIADD R7, R8, 0x20 ;  /* 0x0000002008077836 */ /* 0x000fe40000000000 */
[-CC-:B------:R-:W-:Y:S01]  /*0ee0*/  FFMA.RM R5, R10, R6.reuse, R11.reuse ;  /* 0x000000060a057223 */ /* 0x180fe2000000400b */
[----:B------:R-:W-:Y:S02]  /*0ef0*/  ISETP.NE.AND P2, PT, R8, RZ, PT ;  /* 0x000000ff0800720c */ /* 0x000fe40003f45270 */
[----:B------:R-:W-:Y:S01]  /*0f00*/  LOP3.LUT R4, R0, 0x7fffff, RZ, 0xc0, !PT ;  /* 0x007fffff00047812 */ /* 0x000fe200078ec0ff */
[----:B------:R-:W-:Y:S01]  /*0f10*/  FFMA.RP R0, R10, R6, R11 ;  /* 0x000000060a007223 */ /* 0x000fe2000000800b */
[----:B------:R-:W-:Y:S02]  /*0f20*/  ISETP.NE.AND P1, PT, R8, RZ, PT ;  /* 0x000000ff0800720c */ /* 0x000fe40003f25270 */
[----:B------:R-:W-:-:S02]  /*0f30*/  LOP3.LUT R4, R4, 0x800000, RZ, 0xfc, !PT ;  /* 0x0080000004047812 */ /* 0x000fc400078efcff */
[----:B------:R-:W-:Y:S02]  /*0f40*/  IADD3 R6, PT, PT, -R8, RZ, RZ ;  /* 0x000000ff08067210 */ /* 0x000fe40007ffe1ff */
[----:B------:R-:W-:Y:S02]  /*0f50*/  SHF.L.U32 R7, R4, R7, RZ ;  /* 0x0000000704077219 */ /* 0x000fe400000006ff */
[----:B------:R-:W-:Y:S02]  /*0f60*/  FSETP.NEU.FTZ.AND P0, PT, R0, R5, PT ;  /* 0x000000050000720b */ /* 0x000fe40003f1d000 */
[----:B------:R-:W-:Y:S02]  /*0f70*/  SEL R5, R6, RZ, P2 ;  /* 0x000000ff06057207 */ /* 0x000fe40001000000 */
[----:B------:R-:W-:Y:S02]  /*0f80*/  ISETP.NE.AND P1, PT, R7, RZ, P1 ;  /* 0x000000ff0700720c */ /* 0x000fe40000f25270 */
[----:B------:R-:W-:-:S02]  /*0f90*/  SHF.R.U32.HI R5, RZ, R5, R4 ;  /* 0x00000005ff057219 */ /* 0x000fc40000011604 */
[----:B------:R-:W-:Y:S02]  /*0fa0*/  PLOP3.LUT P0, PT, P0, P1, PT, 0xf8, 0x8f ;  /* 0x00000000008f781c */ /* 0x000fe40000703f70 */
[----:B------:R-:W-:Y:S02]  /*0fb0*/  SHF.R.U32.HI R7, RZ, 0x1, R5 ;  /* 0x00000001ff077819 */ /* 0x000fe40000011605 */
[----:B------:R-:W-:-:S04]  /*0fc0*/  SEL R0, RZ, 0x1, !P0 ;  /* 0x00000001ff007807 */ /* 0x000fc80004000000 */
[----:B------:R-:W-:-:S04]  /*0fd0*/  LOP3.LUT R0, R0, 0x1, R7, 0xf8, !PT ;  /* 0x0000000100007812 */ /* 0x000fc800078ef807 */
[----:B------:R-:W-:-:S05]  /*0fe0*/  LOP3.LUT R0, R0, R5, RZ, 0xc0, !PT ;  /* 0x0000000500007212 */ /* 0x000fca00078ec0ff */
[----:B------:R-:W-:-:S05]  /*0ff0*/  IMAD.IADD R0, R7, 0x1, R0 ;  /* 0x0000000107007824 */ /* 0x000fca00078e0200 */
[----:B------:R-:W-:Y:S01]  /*1000*/  LOP3.LUT R3, R0, R3, RZ, 0xfc, !PT ;  /* 0x0000000300037212 */ /* 0x000fe200078efcff */
[----:B------:R-:W-:Y:S06]  /*1010*/  BRA `(.L_x_16) ;  /* 0x0000000000347947 */ /* 0x000fec0003800000 */
.L_x_15:
[----:B------:R-:W-:-:S04]  /*1020*/  LOP3.LUT R3, R3, 0x80000000, RZ, 0xc0, !PT ;  /* 0x8000000003037812 */ /* 0x000fc800078ec0ff */
[----:B------:R-:W-:Y:S01]  /*1030*/  LOP3.LUT R3, R3, 0x7f800000, RZ, 0xfc, !PT ;  /* 0x7f80000003037812 */ /* 0x000fe200078efcff */
[----:B------:R-:W-:Y:S06]  /*1040*/  BRA `(.L_x_16) ;  /* 0x0000000000287947 */ /* 0x000fec0003800000 */
.L_x_14:
[----:B------:R-:W-:Y:S01]  /*1050*/  LEA R3, R5, R3, 0x17 ;  /* 0x0000000305037211 */ /* 0x000fe200078eb8ff */
[----:B------:R-:W-:Y:S06]  /*1060*/  BRA `(.L_x_16) ;  /* 0x0000000000207947 */ /* 0x000fec0003800000 */
.L_x_13:
[----:B------:R-:W-:-:S04]  /*1070*/  LOP3.LUT R3, R7, 0x80000000, R6, 0x48, !PT ;  /* 0x8000000007037812 */ /* 0x000fc800078e4806 */
[----:B------:R-:W-:Y:S01]  /*1080*/  LOP3.LUT R3, R3, 0x7f800000, RZ, 0xfc, !PT ;  /* 0x7f80000003037812 */ /* 0x000fe200078efcff */
[----:B------:R-:W-:Y:S06]  /*1090*/  BRA `(.L_x_16) ;  /* 0x0000000000147947 */ /* 0x000fec0003800000 */
.L_x_12:
[----:B------:R-:W-:Y:S01]  /*10a0*/  LOP3.LUT R3, R7, 0x80000000, R6, 0x48, !PT ;  /* 0x8000000007037812 */ /* 0x000fe200078e4806 */
[----:B------:R-:W-:Y:S06]  /*10b0*/  BRA `(.L_x_16) ;  /* 0x00000000000c7947 */ /* 0x000fec0003800000 */
.L_x_11:
[----:B------:R-:W0:Y:S01]  /*10c0*/  MUFU.RSQ R3, -QNAN ;  /* 0xffc0000000037908 */ /* 0x000e220000001400 */
[----:B------:R-:W-:Y:S05]  /*10d0*/  BRA `(.L_x_16) ;  /* 0x0000000000047947 */ /* 0x000fea0003800000 */
.L_x_10:
[----:B------:R-:W-:-:S07]  /*10e0*/  FADD.FTZ R3, R0, R3 ;  /* 0x0000000300037221 */ /* 0x000fce0000010000 */
.L_x_16:
[----:B0-----:R-:W-:Y:S02]  /*10f0*/  IMAD.MOV.U32 R0, RZ, RZ, R3 ;  /* 0x000000ffff007224 */ /* 0x001fe400078e0003 */
[----:B------:R-:W-:-:S04]  /*1100*/  HFMA2 R3, -RZ, RZ, 0, 0 ;  /* 0x00000000ff037431 */ /* 0x000fc800000001ff */
[----:B------:R-:W-:Y:S05]  /*1110*/  RET.REL.NODEC R2 `(_Z20matrixMulSingleBlockPfS_S_i) ;  /* 0xffffffec02b87950 */ /* 0x000fea0003c3ffff */
.L_x_17:
[----:B------:R-:W-:-:S00]  /*1120*/  BRA `(.L_x_17) ;  /* 0xfffffffc00fc7947 */ /* 0x000fc0000383ffff */
[----:B------:R-:W-:-:S00]  /*1130*/  NOP ;  /* 0x0000000000007918 */ /* 0x000fc00000000000 */
        /* <DEDUP_REMOVED lines=12> */
.L_x_18:


//--------------------- .nv.shared.reserved.0     --------------------------
	.section	.nv.shared.reserved.0,"aw",@nobits
	.weak		__nv_reservedSMEM_offset_0_alias
	.size		__nv_reservedSMEM_offset_0_alias, 0, 64
	.other		__nv_reservedSMEM_offset_0_alias,@"STO_CUDA_RESERVED_SHARED STV_DEFAULT"
__nv_reservedSMEM_offset_0_alias:
	.zero		0
	.zero		64


//--------------------- .nv.constant0._Z20matrixMulSingleBlockPfS_S_i --------------------------
	.section	.nv.constant0._Z20matrixMulSingleBlockPfS_S_i,"a",@progbits
	.sectionflags	@""
	.align	4
.nv.constant0._Z20matrixMulSingleBlockPfS_S_i:
	.zero		924


//--------------------- SYMBOLS --------------------------

	.type		.nv.reservedSmem.offset0,@object
	.size		.nv.reservedSmem.offset0,0x4
